//
// Generated by NVIDIA NVVM Compiler
//
// Compiler Build ID: CL-36424714
// Cuda compilation tools, release 13.0, V13.0.88
// Based on NVVM 20.0.0
//

.version 9.0
.target sm_100
.address_size 64

	// .globl	_Z9warmingUpPf

.visible .entry _Z9warmingUpPf(
	.param .u64 .ptr .align 1 _Z9warmingUpPf_param_0
)
{
	.reg .pred 	%p<2>;
	.reg .b32 	%r<10>;
	.reg .b32 	%f<2>;
	.reg .b64 	%rd<5>;

	ld.param.u64 	%rd1, [_Z9warmingUpPf_param_0];
	cvta.to.global.u64 	%rd2, %rd1;
	mov.u32 	%r1, %ctaid.x;
	mov.u32 	%r2, %ntid.x;
	mov.u32 	%r3, %tid.x;
	mad.lo.s32 	%r4, %r1, %r2, %r3;
	shr.s32 	%r5, %r4, 31;
	shr.u32 	%r6, %r5, 27;
	add.s32 	%r7, %r4, %r6;
	shr.u32 	%r8, %r7, 5;
	and.b32  	%r9, %r8, 1;
	setp.eq.b32 	%p1, %r9, 1;
	selp.f32 	%f1, 0f43480000, 0f42C80000, %p1;
	mul.wide.s32 	%rd3, %r4, 4;
	add.s64 	%rd4, %rd2, %rd3;
	st.global.f32 	[%rd4], %f1;
	ret;

}
	// .globl	_Z11mathKernel1Pf
.visible .entry _Z11mathKernel1Pf(
	.param .u64 .ptr .align 1 _Z11mathKernel1Pf_param_0
)
{
	.reg .pred 	%p<2>;
	.reg .b32 	%r<6>;
	.reg .b32 	%f<2>;
	.reg .b64 	%rd<5>;

	ld.param.u64 	%rd1, [_Z11mathKernel1Pf_param_0];
	cvta.to.global.u64 	%rd2, %rd1;
	mov.u32 	%r1, %ctaid.x;
	mov.u32 	%r2, %ntid.x;
	mov.u32 	%r3, %tid.x;
	mad.lo.s32 	%r4, %r1, %r2, %r3;
	and.b32  	%r5, %r4, 1;
	setp.eq.b32 	%p1, %r5, 1;
	selp.f32 	%f1, 0f43480000, 0f42C80000, %p1;
	mul.wide.s32 	%rd3, %r4, 4;
	add.s64 	%rd4, %rd2, %rd3;
	st.global.f32 	[%rd4], %f1;
	ret;

}
	// .globl	_Z11mathKernel2Pf
.visible .entry _Z11mathKernel2Pf(
	.param .u64 .ptr .align 1 _Z11mathKernel2Pf_param_0
)
{
	.reg .pred 	%p<2>;
	.reg .b32 	%r<10>;
	.reg .b32 	%f<2>;
	.reg .b64 	%rd<5>;

	ld.param.u64 	%rd1, [_Z11mathKernel2Pf_param_0];
	cvta.to.global.u64 	%rd2, %rd1;
	mov.u32 	%r1, %ctaid.x;
	mov.u32 	%r2, %ntid.x;
	mov.u32 	%r3, %tid.x;
	mad.lo.s32 	%r4, %r1, %r2, %r3;
	shr.s32 	%r5, %r4, 31;
	shr.u32 	%r6, %r5, 27;
	add.s32 	%r7, %r4, %r6;
	shr.u32 	%r8, %r7, 5;
	and.b32  	%r9, %r8, 1;
	setp.eq.b32 	%p1, %r9, 1;
	selp.f32 	%f1, 0f43480000, 0f42C80000, %p1;
	mul.wide.s32 	%rd3, %r4, 4;
	add.s64 	%rd4, %rd2, %rd3;
	st.global.f32 	[%rd4], %f1;
	ret;

}


// ===== COMPILED SASS (sm_100) =====

	.target	sm_100

	.elftype	@"ET_EXEC"


//--------------------- .note.nv.tkinfo           --------------------------
	.section	.note.nv.tkinfo,"",@"SHT_NOTE"
	.sectionflags	@"SHF_NOTE_NV_TKINFO"
	.tkinfo
        /*0018*/ 	.word	0x00000002
        /*0030*/ 	.string	""
        /*0030*/ 	.string	"ptxas"
        /*0030*/ 	.string	"Cuda compilation tools, release 13.0, V13.0.88"
        /*0030*/ 	.string	"Build cuda_13.0.r13.0/compiler.36424714_0"
        /*0030*/ 	.string	"-arch sm_100 -m 64 "



//--------------------- .note.nv.cuinfo           --------------------------
	.section	.note.nv.cuinfo,"",@"SHT_NOTE"
	.sectionflags	@"SHF_NOTE_NV_CUINFO"
        /*0018*/ 	.short	0x0002
        /*001a*/ 	.short	0x0064
        /*001c*/ 	.short	0x0082
	.zero		2


//--------------------- .nv.info                  --------------------------
	.section	.nv.info,"",@"SHT_CUDA_INFO"
	.align	4


	//----- nvinfo : EIATTR_REGCOUNT
	.align		4
        /*0000*/ 	.byte	0x04, 0x2f
        /*0002*/ 	.short	(.L_1 - .L_0)
	.align		4
.L_0:
        /*0004*/ 	.word	index@(_Z9warmingUpPf)
        /*0008*/ 	.word	0x00000008


	//----- nvinfo : EIATTR_FRAME_SIZE
	.align		4
.L_1:
        /*000c*/ 	.byte	0x04, 0x11
        /*000e*/ 	.short	(.L_3 - .L_2)
	.align		4
.L_2:
        /*0010*/ 	.word	index@(_Z9warmingUpPf)
        /*0014*/ 	.word	0x00000000


	//----- nvinfo : EIATTR_REGCOUNT
	.align		4
.L_3:
        /*0018*/ 	.byte	0x04, 0x2f
        /*001a*/ 	.short	(.L_5 - .L_4)
	.align		4
.L_4:
        /*001c*/ 	.word	index@(_Z11mathKernel1Pf)
        /*0020*/ 	.word	0x00000008


	//----- nvinfo : EIATTR_FRAME_SIZE
	.align		4
.L_5:
        /*0024*/ 	.byte	0x04, 0x11
        /*0026*/ 	.short	(.L_7 - .L_6)
	.align		4
.L_6:
        /*0028*/ 	.word	index@(_Z11mathKernel1Pf)
        /*002c*/ 	.word	0x00000000


	//----- nvinfo : EIATTR_REGCOUNT
	.align		4
.L_7:
        /*0030*/ 	.byte	0x04, 0x2f
        /*0032*/ 	.short	(.L_9 - .L_8)
	.align		4
.L_8:
        /*0034*/ 	.word	index@(_Z11mathKernel2Pf)
        /*0038*/ 	.word	0x00000008


	//----- nvinfo : EIATTR_FRAME_SIZE
	.align		4
.L_9:
        /*003c*/ 	.byte	0x04, 0x11
        /*003e*/ 	.short	(.L_11 - .L_10)
	.align		4
.L_10:
        /*0040*/ 	.word	index@(_Z11mathKernel2Pf)
        /*0044*/ 	.word	0x00000000


	//----- nvinfo : EIATTR_MIN_STACK_SIZE
	.align		4
.L_11:
        /*0048*/ 	.byte	0x04, 0x12
        /*004a*/ 	.short	(.L_13 - .L_12)
	.align		4
.L_12:
        /*004c*/ 	.word	index@(_Z11mathKernel2Pf)
        /*0050*/ 	.word	0x00000000


	//----- nvinfo : EIATTR_MIN_STACK_SIZE
	.align		4
.L_13:
        /*0054*/ 	.byte	0x04, 0x12
        /*0056*/ 	.short	(.L_15 - .L_14)
	.align		4
.L_14:
        /*0058*/ 	.word	index@(_Z11mathKernel1Pf)
        /*005c*/ 	.word	0x00000000


	//----- nvinfo : EIATTR_MIN_STACK_SIZE
	.align		4
.L_15:
        /*0060*/ 	.byte	0x04, 0x12
        /*0062*/ 	.short	(.L_17 - .L_16)
	.align		4
.L_16:
        /*0064*/ 	.word	index@(_Z9warmingUpPf)
        /*0068*/ 	.word	0x00000000
.L_17:


//--------------------- .nv.compat                --------------------------
	.section	.nv.compat,"",@"SHT_CUDA_COMPAT_INFO"
	.align	4
        /*0000*/ 	.byte	0x02, 0x09, 0x00, 0x00, 0x02, 0x02, 0x01, 0x00, 0x02, 0x05, 0x05, 0x00, 0x03, 0x07, 0x01, 0x01
        /*0010*/ 	.byte	0x02, 0x03, 0x00, 0x00, 0x02, 0x06, 0x01, 0x00, 0x04, 0x0b, 0x08, 0x00, 0x09, 0x00, 0x00, 0x00
        /*0020*/ 	.byte	0x00, 0x00, 0x00, 0x00


//--------------------- .nv.info._Z11mathKernel2Pf --------------------------
	.section	.nv.info._Z11mathKernel2Pf,"",@"SHT_CUDA_INFO"
	.sectionflags	@""
	.align	4


	//----- nvinfo : EIATTR_CUDA_API_VERSION
	.align		4
        /*0000*/ 	.byte	0x04, 0x37
        /*0002*/ 	.short	(.L_19 - .L_18)
.L_18:
        /*0004*/ 	.word	0x00000082


	//----- nvinfo : EIATTR_KPARAM_INFO
	.align		4
.L_19:
        /*0008*/ 	.byte	0x04, 0x17
        /*000a*/ 	.short	(.L_21 - .L_20)
.L_20:
        /*000c*/ 	.word	0x00000000
        /*0010*/ 	.short	0x0000
        /*0012*/ 	.short	0x0000
        /*0014*/ 	.byte	0x00, 0xf5, 0x21, 0x00


	//----- nvinfo : EIATTR_SPARSE_MMA_MASK
	.align		4
.L_21:
        /*0018*/ 	.byte	0x03, 0x50
        /*001a*/ 	.short	0x0000


	//----- nvinfo : EIATTR_MAXREG_COUNT
	.align		4
        /*001c*/ 	.byte	0x03, 0x1b
        /*001e*/ 	.short	0x00ff


	//----- nvinfo : EIATTR_MERCURY_ISA_VERSION
	.align		4
        /*0020*/ 	.byte	0x03, 0x5f
        /*0022*/ 	.short	0x0101


	//----- nvinfo : EIATTR_VRC_CTA_INIT_COUNT
	.align		4
        /*0024*/ 	.byte	0x02, 0x4a
	.zero		1
	.zero		1


	//----- nvinfo : EIATTR_EXIT_INSTR_OFFSETS
	.align		4
        /*0028*/ 	.byte	0x04, 0x1c
        /*002a*/ 	.short	(.L_23 - .L_22)


	//   ....[0]....
.L_22:
        /*002c*/ 	.word	0x00000100


	//----- nvinfo : EIATTR_CBANK_PARAM_SIZE
	.align		4
.L_23:
        /*0030*/ 	.byte	0x03, 0x19
        /*0032*/ 	.short	0x0008


	//----- nvinfo : EIATTR_PARAM_CBANK
	.align		4
        /*0034*/ 	.byte	0x04, 0x0a
        /*0036*/ 	.short	(.L_25 - .L_24)
	.align		4
.L_24:
        /*0038*/ 	.word	index@(.nv.constant0._Z11mathKernel2Pf)
        /*003c*/ 	.short	0x0380
        /*003e*/ 	.short	0x0008


	//----- nvinfo : EIATTR_SW_WAR
	.align		4
.L_25:
        /*0040*/ 	.byte	0x04, 0x36
        /*0042*/ 	.short	(.L_27 - .L_26)
.L_26:
        /*0044*/ 	.word	0x00000008
.L_27:


//--------------------- .nv.info._Z11mathKernel1Pf --------------------------
	.section	.nv.info._Z11mathKernel1Pf,"",@"SHT_CUDA_INFO"
	.sectionflags	@""
	.align	4


	//----- nvinfo : EIATTR_CUDA_API_VERSION
	.align		4
        /*0000*/ 	.byte	0x04, 0x37
        /*0002*/ 	.short	(.L_29 - .L_28)
.L_28:
        /*0004*/ 	.word	0x00000082


	//----- nvinfo : EIATTR_KPARAM_INFO
	.align		4
.L_29:
        /*0008*/ 	.byte	0x04, 0x17
        /*000a*/ 	.short	(.L_31 - .L_30)
.L_30:
        /*000c*/ 	.word	0x00000000
        /*0010*/ 	.short	0x0000
        /*0012*/ 	.short	0x0000
        /*0014*/ 	.byte	0x00, 0xf5, 0x21, 0x00


	//----- nvinfo : EIATTR_SPARSE_MMA_MASK
	.align		4
.L_31:
        /*0018*/ 	.byte	0x03, 0x50
        /*001a*/ 	.short	0x0000


	//----- nvinfo : EIATTR_MAXREG_COUNT
	.align		4
        /*001c*/ 	.byte	0x03, 0x1b
        /*001e*/ 	.short	0x00ff


	//----- nvinfo : EIATTR_MERCURY_ISA_VERSION
	.align		4
        /*0020*/ 	.byte	0x03, 0x5f
        /*0022*/ 	.short	0x0101


	//----- nvinfo : EIATTR_VRC_CTA_INIT_COUNT
	.align		4
        /*0024*/ 	.byte	0x02, 0x4a
	.zero		1
	.zero		1


	//----- nvinfo : EIATTR_EXIT_INSTR_OFFSETS
	.align		4
        /*0028*/ 	.byte	0x04, 0x1c
        /*002a*/ 	.short	(.L_33 - .L_32)


	//   ....[0]....
.L_32:
        /*002c*/ 	.word	0x000000d0


	//----- nvinfo : EIATTR_CBANK_PARAM_SIZE
	.align		4
.L_33:
        /*0030*/ 	.byte	0x03, 0x19
        /*0032*/ 	.short	0x0008


	//----- nvinfo : EIATTR_PARAM_CBANK
	.align		4
        /*0034*/ 	.byte	0x04, 0x0a
        /*0036*/ 	.short	(.L_35 - .L_34)
	.align		4
.L_34:
        /*0038*/ 	.word	index@(.nv.constant0._Z11mathKernel1Pf)
        /*003c*/ 	.short	0x0380
        /*003e*/ 	.short	0x0008


	//----- nvinfo : EIATTR_SW_WAR
	.align		4
.L_35:
        /*0040*/ 	.byte	0x04, 0x36
        /*0042*/ 	.short	(.L_37 - .L_36)
.L_36:
        /*0044*/ 	.word	0x00000008
.L_37:


//--------------------- .nv.info._Z9warmingUpPf   --------------------------
	.section	.nv.info._Z9warmingUpPf,"",@"SHT_CUDA_INFO"
	.sectionflags	@""
	.align	4


	//----- nvinfo : EIATTR_CUDA_API_VERSION
	.align		4
        /*0000*/ 	.byte	0x04, 0x37
        /*0002*/ 	.short	(.L_39 - .L_38)
.L_38:
        /*0004*/ 	.word	0x00000082


	//----- nvinfo : EIATTR_KPARAM_INFO
	.align		4
.L_39:
        /*0008*/ 	.byte	0x04, 0x17
        /*000a*/ 	.short	(.L_41 - .L_40)
.L_40:
        /*000c*/ 	.word	0x00000000
        /*0010*/ 	.short	0x0000
        /*0012*/ 	.short	0x0000
        /*0014*/ 	.byte	0x00, 0xf5, 0x21, 0x00


	//----- nvinfo : EIATTR_SPARSE_MMA_MASK
	.align		4
.L_41:
        /*0018*/ 	.byte	0x03, 0x50
        /*001a*/ 	.short	0x0000


	//----- nvinfo : EIATTR_MAXREG_COUNT
	.align		4
        /*001c*/ 	.byte	0x03, 0x1b
        /*001e*/ 	.short	0x00ff


	//----- nvinfo : EIATTR_MERCURY_ISA_VERSION
	.align		4
        /*0020*/ 	.byte	0x03, 0x5f
        /*0022*/ 	.short	0x0101


	//----- nvinfo : EIATTR_VRC_CTA_INIT_COUNT
	.align		4
        /*0024*/ 	.byte	0x02, 0x4a
	.zero		1
	.zero		1


	//----- nvinfo : EIATTR_EXIT_INSTR_OFFSETS
	.align		4
        /*0028*/ 	.byte	0x04, 0x1c
        /*002a*/ 	.short	(.L_43 - .L_42)


	//   ....[0]....
.L_42:
        /*002c*/ 	.word	0x00000100


	//----- nvinfo : EIATTR_CBANK_PARAM_SIZE
	.align		4
.L_43:
        /*0030*/ 	.byte	0x03, 0x19
        /*0032*/ 	.short	0x0008


	//----- nvinfo : EIATTR_PARAM_CBANK
	.align		4
        /*0034*/ 	.byte	0x04, 0x0a
        /*0036*/ 	.short	(.L_45 - .L_44)
	.align		4
.L_44:
        /*0038*/ 	.word	index@(.nv.constant0._Z9warmingUpPf)
        /*003c*/ 	.short	0x0380
        /*003e*/ 	.short	0x0008


	//----- nvinfo : EIATTR_SW_WAR
	.align		4
.L_45:
        /*0040*/ 	.byte	0x04, 0x36
        /*0042*/ 	.short	(.L_47 - .L_46)
.L_46:
        /*0044*/ 	.word	0x00000008
.L_47:


//--------------------- .nv.callgraph             --------------------------
	.section	.nv.callgraph,"",@"SHT_CUDA_CALLGRAPH"
	.align	4
	.sectionentsize	8
	.align		4
        /*0000*/ 	.word	0x00000000
	.align		4
        /*0004*/ 	.word	0xffffffff
	.align		4
        /*0008*/ 	.word	0x00000000
	.align		4
        /*000c*/ 	.word	0xfffffffe
	.align		4
        /*0010*/ 	.word	0x00000000
	.align		4
        /*0014*/ 	.word	0xfffffffd
	.align		4
        /*0018*/ 	.word	0x00000000
	.align		4
        /*001c*/ 	.word	0xfffffffc


//--------------------- .text._Z11mathKernel2Pf   --------------------------
	.section	.text._Z11mathKernel2Pf,"ax",@progbits
	.align	128
        .global         _Z11mathKernel2Pf
        .type           _Z11mathKernel2Pf,@function
        .size           _Z11mathKernel2Pf,(.L_x_3 - _Z11mathKernel2Pf)
        .other          _Z11mathKernel2Pf,@"STO_CUDA_ENTRY STV_DEFAULT"
_Z11mathKernel2Pf:
.text._Z11mathKernel2Pf:
[----:B------:R-:W-:Y:S01]  /*0000*/  LDC R1, c[0x0][0x37c] ;  /* 0x0000df00ff017b82 */ /* 0x000fe20000000800 */
[----:B------:R-:W0:Y:S07]  /*0010*/  S2R R0, SR_TID.X ;  /* 0x0000000000007919 */ /* 0x000e2e0000002100 */
[----:B------:R-:W0:Y:S08]  /*0020*/  S2UR UR4, SR_CTAID.X ;  /* 0x00000000000479c3 */ /* 0x000e300000002500 */
[----:B------:R-:W0:Y:S08]  /*0030*/  LDC R5, c[0x0][0x360] ;  /* 0x0000d800ff057b82 */ /* 0x000e300000000800 */
[----:B------:R-:W1:Y:S01]  /*0040*/  LDC.64 R2, c[0x0][0x380] ;  /* 0x0000e000ff027b82 */ /* 0x000e620000000a00 */
[----:B0-----:R-:W-:Y:S01]  /*0050*/  IMAD R5, R5, UR4, R0 ;  /* 0x0000000405057c24 */ /* 0x001fe2000f8e0200 */
[----:B------:R-:W0:Y:S04]  /*0060*/  LDCU.64 UR4, c[0x0][0x358] ;  /* 0x00006b00ff0477ac */ /* 0x000e280008000a00 */
[----:B------:R-:W-:Y:S01]  /*0070*/  SHF.R.S32.HI R0, RZ, 0x1f, R5 ;  /* 0x0000001fff007819 */ /* 0x000fe20000011405 */
[----:B-1----:R-:W-:-:S03]  /*0080*/  IMAD.WIDE R2, R5, 0x4, R2 ;  /* 0x0000000405027825 */ /* 0x002fc600078e0202 */
[----:B------:R-:W-:-:S04]  /*0090*/  LEA.HI R0, R0, R5, RZ, 0x5 ;  /* 0x0000000500007211 */ /* 0x000fc800078f28ff */
[----:B------:R-:W-:-:S04]  /*00a0*/  SHF.R.U32.HI R0, RZ, 0x5, R0 ;  /* 0x00000005ff007819 */ /* 0x000fc80000011600 */
[----:B------:R-:W-:-:S04]  /*00b0*/  LOP3.LUT R0, R0, 0x1, RZ, 0xc0, !PT ;  /* 0x0000000100007812 */ /* 0x000fc800078ec0ff */
[----:B------:R-:W-:Y:S01]  /*00c0*/  ISETP.NE.U32.AND P0, PT, R0, 0x1, PT ;  /* 0x000000010000780c */ /* 0x000fe20003f05070 */
[----:B------:R-:W-:-:S05]  /*00d0*/  IMAD.MOV.U32 R0, RZ, RZ, 0x43480000 ;  /* 0x43480000ff007424 */ /* 0x000fca00078e00ff */
[----:B------:R-:W-:-:S05]  /*00e0*/  FSEL R5, R0, 100, !P0 ;  /* 0x42c8000000057808 */ /* 0x000fca0004000000 */
[----:B0-----:R-:W-:Y:S01]  /*00f0*/  STG.E desc[UR4][R2.64], R5 ;  /* 0x0000000502007986 */ /* 0x001fe2000c101904 */
[----:B------:R-:W-:Y:S05]  /*0100*/  EXIT ;  /* 0x000000000000794d */ /* 0x000fea0003800000 */
.L_x_0:
[----:B------:R-:W-:-:S00]  /*0110*/  BRA `(.L_x_0) ;  /* 0xfffffffc00fc7947 */ /* 0x000fc0000383ffff */
[----:B------:R-:W-:-:S00]  /*0120*/  NOP ;  /* 0x0000000000007918 */ /* 0x000fc00000000000 */
        /* <DEDUP_REMOVED lines=13> */
.L_x_3:


//--------------------- .text._Z11mathKernel1Pf   --------------------------
	.section	.text._Z11mathKernel1Pf,"ax",@progbits
	.align	128
        .global         _Z11mathKernel1Pf
        .type           _Z11mathKernel1Pf,@function
        .size           _Z11mathKernel1Pf,(.L_x_4 - _Z11mathKernel1Pf)
        .other          _Z11mathKernel1Pf,@"STO_CUDA_ENTRY STV_DEFAULT"
_Z11mathKernel1Pf:
.text._Z11mathKernel1Pf:
[----:B------:R-:W-:Y:S01]  /*0000*/  LDC R1, c[0x0][0x37c] ;  /* 0x0000df00ff017b82 */ /* 0x000fe20000000800 */
[----:B------:R-:W0:Y:S07]  /*0010*/  S2R R0, SR_TID.X ;  /* 0x0000000000007919 */ /* 0x000e2e0000002100 */
[----:B------:R-:W0:Y:S08]  /*0020*/  S2UR UR4, SR_CTAID.X ;  /* 0x00000000000479c3 */ /* 0x000e300000002500 */
[----:B------:R-:W0:Y:S08]  /*0030*/  LDC R5, c[0x0][0x360] ;  /* 0x0000d800ff057b82 */ /* 0x000e300000000800 */
[----:B------:R-:W1:Y:S01]  /*0040*/  LDC.64 R2, c[0x0][0x380] ;  /* 0x0000e000ff027b82 */ /* 0x000e620000000a00 */
[----:B0-----:R-:W-:Y:S01]  /*0050*/  IMAD R5, R5, UR4, R0 ;  /* 0x0000000405057c24 */ /* 0x001fe2000f8e0200 */
[----:B------:R-:W0:Y:S04]  /*0060*/  LDCU.64 UR4, c[0x0][0x358] ;  /* 0x00006b00ff0477ac */ /* 0x000e280008000a00 */
[C---:B------:R-:W-:Y:S01]  /*0070*/  LOP3.LUT R0, R5.reuse, 0x1, RZ, 0xc0, !PT ;  /* 0x0000000105007812 */ /* 0x040fe200078ec0ff */
[----:B-1----:R-:W-:-:S03]  /*0080*/  IMAD.WIDE R2, R5, 0x4, R2 ;  /* 0x0000000405027825 */ /* 0x002fc600078e0202 */
[----:B------:R-:W-:Y:S01]  /*0090*/  ISETP.NE.U32.AND P0, PT, R0, 0x1, PT ;  /* 0x000000010000780c */ /* 0x000fe20003f05070 */
[----:B------:R-:W-:-:S05]  /*00a0*/  HFMA2 R0, -RZ, RZ, 3.640625, 0 ;  /* 0x43480000ff007431 */ /* 0x000fca00000001ff */
[----:B------:R-:W-:-:S05]  /*00b0*/  FSEL R5, R0, 100, !P0 ;  /* 0x42c8000000057808 */ /* 0x000fca0004000000 */
[----:B0-----:R-:W-:Y:S01]  /*00c0*/  STG.E desc[UR4][R2.64], R5 ;  /* 0x0000000502007986 */ /* 0x001fe2000c101904 */
[----:B------:R-:W-:Y:S05]  /*00d0*/  EXIT ;  /* 0x000000000000794d */ /* 0x000fea0003800000 */
.L_x_1:
        /* <DEDUP_REMOVED lines=10> */
.L_x_4:


//--------------------- .text._Z9warmingUpPf      --------------------------
	.section	.text._Z9warmingUpPf,"ax",@progbits
	.align	128
        .global         _Z9warmingUpPf
        .type           _Z9warmingUpPf,@function
        .size           _Z9warmingUpPf,(.L_x_5 - _Z9warmingUpPf)
        .other          _Z9warmingUpPf,@"STO_CUDA_ENTRY STV_DEFAULT"
_Z9warmingUpPf:
.text._Z9warmingUpPf:
        /* <DEDUP_REMOVED lines=17> */
.L_x_2:
        /* <DEDUP_REMOVED lines=15> */
.L_x_5:


//--------------------- .nv.shared.reserved.0     --------------------------
	.section	.nv.shared.reserved.0,"aw",@nobits
	.weak		__nv_reservedSMEM_offset_0_alias
	.size		__nv_reservedSMEM_offset_0_alias, 0, 64
	.other		__nv_reservedSMEM_offset_0_alias,@"STO_CUDA_RESERVED_SHARED STV_DEFAULT"
__nv_reservedSMEM_offset_0_alias:
	.zero		0
	.zero		64


//--------------------- .nv.constant0._Z11mathKernel2Pf --------------------------
	.section	.nv.constant0._Z11mathKernel2Pf,"a",@progbits
	.sectionflags	@""
	.align	4
.nv.constant0._Z11mathKernel2Pf:
	.zero		904


//--------------------- .nv.constant0._Z11mathKernel1Pf --------------------------
	.section	.nv.constant0._Z11mathKernel1Pf,"a",@progbits
	.sectionflags	@""
	.align	4
.nv.constant0._Z11mathKernel1Pf:
	.zero		904


//--------------------- .nv.constant0._Z9warmingUpPf --------------------------
	.section	.nv.constant0._Z9warmingUpPf,"a",@progbits
	.sectionflags	@""
	.align	4
.nv.constant0._Z9warmingUpPf:
	.zero		904


//--------------------- SYMBOLS --------------------------

	.type		.nv.reservedSmem.offset0,@object
	.size		.nv.reservedSmem.offset0,0x4
